//
// Generated by NVIDIA NVVM Compiler
//
// Compiler Build ID: CL-36424714
// Cuda compilation tools, release 13.0, V13.0.88
// Based on NVVM 20.0.0
//

.version 9.0
.target sm_100
.address_size 64

	// .globl	_Z13print_detailsv
.extern .func  (.param .b32 func_retval0) vprintf
(
	.param .b64 vprintf_param_0,
	.param .b64 vprintf_param_1
)
;
.global .align 1 .b8 $str[149] = {98, 108, 111, 99, 107, 73, 100, 120, 46, 120, 32, 58, 32, 37, 100, 44, 32, 98, 108, 111, 99, 107, 73, 100, 120, 46, 121, 32, 58, 32, 37, 100, 44, 32, 98, 108, 111, 99, 107, 73, 100, 120, 46, 122, 32, 58, 32, 37, 100, 44, 32, 98, 108, 111, 99, 107, 73, 100, 120, 46, 120, 32, 58, 32, 37, 100, 44, 32, 98, 108, 111, 99, 107, 73, 100, 120, 46, 121, 32, 58, 32, 37, 100, 44, 32, 98, 108, 111, 99, 107, 73, 100, 120, 46, 122, 32, 58, 32, 37, 100, 44, 32, 103, 114, 105, 100, 68, 105, 109, 46, 120, 32, 58, 32, 37, 100, 44, 32, 103, 114, 105, 100, 68, 105, 109, 46, 121, 32, 58, 37, 100, 44, 32, 103, 114, 105, 100, 68, 105, 109, 46, 122, 32, 58, 37, 100, 32, 10};

.visible .entry _Z13print_detailsv()
{
	.local .align 8 .b8 	__local_depot0[40];
	.reg .b64 	%SP;
	.reg .b64 	%SPL;
	.reg .b32 	%r<9>;
	.reg .b64 	%rd<5>;

	mov.u64 	%SPL, __local_depot0;
	cvta.local.u64 	%SP, %SPL;
	add.u64 	%rd1, %SP, 0;
	add.u64 	%rd2, %SPL, 0;
	mov.u32 	%r1, %ctaid.x;
	mov.u32 	%r2, %ctaid.y;
	mov.u32 	%r3, %ctaid.z;
	mov.u32 	%r4, %nctaid.x;
	mov.u32 	%r5, %nctaid.y;
	mov.u32 	%r6, %nctaid.z;
	st.local.v2.u32 	[%rd2], {%r1, %r2};
	st.local.v2.u32 	[%rd2+8], {%r3, %r1};
	st.local.v2.u32 	[%rd2+16], {%r2, %r3};
	st.local.v2.u32 	[%rd2+24], {%r4, %r5};
	st.local.u32 	[%rd2+32], %r6;
	mov.u64 	%rd3, $str;
	cvta.global.u64 	%rd4, %rd3;
	{ // callseq 0, 0
	.param .b64 param0;
	st.param.b64 	[param0], %rd4;
	.param .b64 param1;
	st.param.b64 	[param1], %rd1;
	.param .b32 retval0;
	call.uni (retval0), 
	vprintf, 
	(
	param0, 
	param1
	);
	ld.param.b32 	%r7, [retval0];
	} // callseq 0
	ret;

}


// ===== COMPILED SASS (sm_100) =====

	.target	sm_100

	.elftype	@"ET_EXEC"


//--------------------- .note.nv.tkinfo           --------------------------
	.section	.note.nv.tkinfo,"",@"SHT_NOTE"
	.sectionflags	@"SHF_NOTE_NV_TKINFO"
	.tkinfo
        /*0018*/ 	.word	0x00000002
        /*0030*/ 	.string	""
        /*0030*/ 	.string	"ptxas"
        /*0030*/ 	.string	"Cuda compilation tools, release 13.0, V13.0.88"
        /*0030*/ 	.string	"Build cuda_13.0.r13.0/compiler.36424714_0"
        /*0030*/ 	.string	"-arch sm_100 -m 64 "



//--------------------- .note.nv.cuinfo           --------------------------
	.section	.note.nv.cuinfo,"",@"SHT_NOTE"
	.sectionflags	@"SHF_NOTE_NV_CUINFO"
        /*0018*/ 	.short	0x0002
        /*001a*/ 	.short	0x0064
        /*001c*/ 	.short	0x0082
	.zero		2


//--------------------- .nv.info                  --------------------------
	.section	.nv.info,"",@"SHT_CUDA_INFO"
	.align	4


	//----- nvinfo : EIATTR_REGCOUNT
	.align		4
        /*0000*/ 	.byte	0x04, 0x2f
        /*0002*/ 	.short	(.L_2 - .L_1)
	.align		4
.L_1:
        /*0004*/ 	.word	index@(_Z13print_detailsv)
        /*0008*/ 	.word	0x00000018


	//----- nvinfo : EIATTR_FRAME_SIZE
	.align		4
.L_2:
        /*000c*/ 	.byte	0x04, 0x11
        /*000e*/ 	.short	(.L_4 - .L_3)
	.align		4
.L_3:
        /*0010*/ 	.word	index@(_Z13print_detailsv)
        /*0014*/ 	.word	0x00000028


	//----- nvinfo : EIATTR_MIN_STACK_SIZE
	.align		4
.L_4:
        /*0018*/ 	.byte	0x04, 0x12
        /*001a*/ 	.short	(.L_6 - .L_5)
	.align		4
.L_5:
        /*001c*/ 	.word	index@(_Z13print_detailsv)
        /*0020*/ 	.word	0x00000028
.L_6:


//--------------------- .nv.compat                --------------------------
	.section	.nv.compat,"",@"SHT_CUDA_COMPAT_INFO"
	.align	4
        /*0000*/ 	.byte	0x02, 0x09, 0x00, 0x00, 0x02, 0x02, 0x01, 0x00, 0x02, 0x05, 0x05, 0x00, 0x03, 0x07, 0x01, 0x01
        /*0010*/ 	.byte	0x02, 0x03, 0x00, 0x00, 0x02, 0x06, 0x01, 0x00, 0x04, 0x0b, 0x08, 0x00, 0x09, 0x00, 0x00, 0x00
        /*0020*/ 	.byte	0x00, 0x00, 0x00, 0x00


//--------------------- .nv.info._Z13print_detailsv --------------------------
	.section	.nv.info._Z13print_detailsv,"",@"SHT_CUDA_INFO"
	.sectionflags	@""
	.align	4


	//----- nvinfo : EIATTR_CUDA_API_VERSION
	.align		4
        /*0000*/ 	.byte	0x04, 0x37
        /*0002*/ 	.short	(.L_8 - .L_7)
.L_7:
        /*0004*/ 	.word	0x00000082


	//----- nvinfo : EIATTR_SPARSE_MMA_MASK
	.align		4
.L_8:
        /*0008*/ 	.byte	0x03, 0x50
        /*000a*/ 	.short	0x0000


	//----- nvinfo : EIATTR_MAXREG_COUNT
	.align		4
        /*000c*/ 	.byte	0x03, 0x1b
        /*000e*/ 	.short	0x00ff


	//----- nvinfo : EIATTR_EXTERNS
	.align		4
        /*0010*/ 	.byte	0x04, 0x0f
        /*0012*/ 	.short	(.L_10 - .L_9)


	//   ....[0]....
	.align		4
.L_9:
        /*0014*/ 	.word	index@(vprintf)


	//----- nvinfo : EIATTR_MERCURY_ISA_VERSION
	.align		4
.L_10:
        /*0018*/ 	.byte	0x03, 0x5f
        /*001a*/ 	.short	0x0101


	//----- nvinfo : EIATTR_VRC_CTA_INIT_COUNT
	.align		4
        /*001c*/ 	.byte	0x02, 0x4a
	.zero		1
	.zero		1


	//----- nvinfo : EIATTR_SYSCALL_OFFSETS
	.align		4
        /*0020*/ 	.byte	0x04, 0x46
        /*0022*/ 	.short	(.L_12 - .L_11)


	//   ....[0]....
.L_11:
        /*0024*/ 	.word	0x000001a0


	//----- nvinfo : EIATTR_EXIT_INSTR_OFFSETS
	.align		4
.L_12:
        /*0028*/ 	.byte	0x04, 0x1c
        /*002a*/ 	.short	(.L_14 - .L_13)


	//   ....[0]....
.L_13:
        /*002c*/ 	.word	0x000001b0


	//----- nvinfo : EIATTR_SW_WAR
	.align		4
.L_14:
        /*0030*/ 	.byte	0x04, 0x36
        /*0032*/ 	.short	(.L_16 - .L_15)
.L_15:
        /*0034*/ 	.word	0x00000008
.L_16:


//--------------------- .nv.callgraph             --------------------------
	.section	.nv.callgraph,"",@"SHT_CUDA_CALLGRAPH"
	.align	4
	.sectionentsize	8
	.align		4
        /*0000*/ 	.word	0x00000000
	.align		4
        /*0004*/ 	.word	0xffffffff
	.align		4
        /*0008*/ 	.word	index@(_Z13print_detailsv)
	.align		4
        /*000c*/ 	.word	index@(vprintf)
	.align		4
        /*0010*/ 	.word	0x00000000
	.align		4
        /*0014*/ 	.word	0xfffffffe
	.align		4
        /*0018*/ 	.word	0x00000000
	.align		4
        /*001c*/ 	.word	0xfffffffd
	.align		4
        /*0020*/ 	.word	0x00000000
	.align		4
        /*0024*/ 	.word	0xfffffffc


//--------------------- .nv.constant4             --------------------------
	.section	.nv.constant4,"a",@progbits
	.align	8
	.align		8
.nv.constant4:
        /*0000*/ 	.dword	vprintf
	.align		8
        /*0008*/ 	.dword	$str


//--------------------- .text._Z13print_detailsv  --------------------------
	.section	.text._Z13print_detailsv,"ax",@progbits
	.align	128
        .global         _Z13print_detailsv
        .type           _Z13print_detailsv,@function
        .size           _Z13print_detailsv,(.L_x_2 - _Z13print_detailsv)
        .other          _Z13print_detailsv,@"STO_CUDA_ENTRY STV_DEFAULT"
_Z13print_detailsv:
.text._Z13print_detailsv:
[----:B------:R-:W0:Y:S01]  /*0000*/  LDC R1, c[0x0][0x37c] ;  /* 0x0000df00ff017b82 */ /* 0x000e220000000800 */
[----:B------:R-:W1:Y:S01]  /*0010*/  S2R R8, SR_CTAID.X ;  /* 0x0000000000087919 */ /* 0x000e620000002500 */
[----:B------:R-:W2:Y:S06]  /*0020*/  LDCU UR5, c[0x0][0x2fc] ;  /* 0x00005f80ff0577ac */ /* 0x000eac0008000800 */
[----:B------:R-:W3:Y:S01]  /*0030*/  LDC R12, c[0x0][0x370] ;  /* 0x0000dc00ff0c7b82 */ /* 0x000ee20000000800 */
[----:B0-----:R-:W-:Y:S01]  /*0040*/  VIADD R1, R1, 0xffffffd8 ;  /* 0xffffffd801017836 */ /* 0x001fe20000000000 */
[----:B------:R-:W0:Y:S01]  /*0050*/  S2R R9, SR_CTAID.Y ;  /* 0x0000000000097919 */ /* 0x000e220000002600 */
[----:B------:R-:W-:Y:S01]  /*0060*/  MOV R0, 0x0 ;  /* 0x0000000000007802 */ /* 0x000fe20000000f00 */
[----:B------:R-:W4:Y:S01]  /*0070*/  LDCU UR4, c[0x0][0x2f8] ;  /* 0x00005f00ff0477ac */ /* 0x000f220008000800 */
[----:B------:R-:W5:Y:S03]  /*0080*/  S2R R10, SR_CTAID.Z ;  /* 0x00000000000a7919 */ /* 0x000f660000002700 */
[----:B------:R-:W3:Y:S01]  /*0090*/  LDC R13, c[0x0][0x374] ;  /* 0x0000dd00ff0d7b82 */ /* 0x000ee20000000800 */
[----:B------:R-:W1:Y:S07]  /*00a0*/  LDCU.64 UR6, c[0x4][0x8] ;  /* 0x01000100ff0677ac */ /* 0x000e6e0008000a00 */
[----:B------:R-:W5:Y:S01]  /*00b0*/  LDC R14, c[0x0][0x378] ;  /* 0x0000de00ff0e7b82 */ /* 0x000f620000000800 */
[----:B----4-:R-:W-:-:S07]  /*00c0*/  IADD3 R6, P0, PT, R1, UR4, RZ ;  /* 0x0000000401067c10 */ /* 0x010fce000ff1e0ff */
[----:B------:R4:W4:Y:S01]  /*00d0*/  LDC.64 R2, c[0x4][R0] ;  /* 0x0100000000027b82 */ /* 0x0009220000000a00 */
[----:B--2---:R-:W-:Y:S01]  /*00e0*/  IADD3.X R7, PT, PT, RZ, UR5, RZ, P0, !PT ;  /* 0x00000005ff077c10 */ /* 0x004fe200087fe4ff */
[----:B-1----:R-:W-:Y:S01]  /*00f0*/  IMAD.U32 R5, RZ, RZ, UR7 ;  /* 0x00000007ff057e24 */ /* 0x002fe2000f8e00ff */
[----:B------:R-:W-:Y:S01]  /*0100*/  MOV R4, UR6 ;  /* 0x0000000600047c02 */ /* 0x000fe20008000f00 */
[----:B------:R-:W-:Y:S01]  /*0110*/  IMAD.MOV.U32 R11, RZ, RZ, R8 ;  /* 0x000000ffff0b7224 */ /* 0x000fe200078e0008 */
[----:B---3--:R1:W-:Y:S01]  /*0120*/  STL.64 [R1+0x18], R12 ;  /* 0x0000180c01007387 */ /* 0x0083e20000100a00 */
[----:B0-----:R-:W-:-:S03]  /*0130*/  MOV R16, R9 ;  /* 0x0000000900107202 */ /* 0x001fc60000000f00 */
[----:B------:R1:W-:Y:S01]  /*0140*/  STL.64 [R1], R8 ;  /* 0x0000000801007387 */ /* 0x0003e20000100a00 */
[----:B-----5:R-:W-:-:S03]  /*0150*/  IMAD.MOV.U32 R17, RZ, RZ, R10 ;  /* 0x000000ffff117224 */ /* 0x020fc600078e000a */
[----:B------:R1:W-:Y:S04]  /*0160*/  STL.64 [R1+0x8], R10 ;  /* 0x0000080a01007387 */ /* 0x0003e80000100a00 */
[----:B------:R1:W-:Y:S04]  /*0170*/  STL.64 [R1+0x10], R16 ;  /* 0x0000101001007387 */ /* 0x0003e80000100a00 */
[----:B------:R1:W-:Y:S02]  /*0180*/  STL [R1+0x20], R14 ;  /* 0x0000200e01007387 */ /* 0x0003e40000100800 */
[----:B------:R-:W-:-:S07]  /*0190*/  LEPC R20, `(.L_x_0) ;  /* 0x000000001014794e */ /* 0x000fce0000000000 */
[----:B-1--4-:R-:W-:Y:S05]  /*01a0*/  CALL.ABS.NOINC R2 ;  /* 0x0000000002007343 */ /* 0x012fea0003c00000 */
.L_x_0:
[----:B------:R-:W-:Y:S05]  /*01b0*/  EXIT ;  /* 0x000000000000794d */ /* 0x000fea0003800000 */
.L_x_1:
[----:B------:R-:W-:-:S00]  /*01c0*/  BRA `(.L_x_1) ;  /* 0xfffffffc00fc7947 */ /* 0x000fc0000383ffff */
[----:B------:R-:W-:-:S00]  /*01d0*/  NOP ;  /* 0x0000000000007918 */ /* 0x000fc00000000000 */
        /* <DEDUP_REMOVED lines=10> */
.L_x_2:


//--------------------- .nv.global.init           --------------------------
	.section	.nv.global.init,"aw",@progbits
.nv.global.init:
	.type		$str,@object
	.size		$str,(.L_0 - $str)
$str:
        /*0000*/ 	.byte	0x62, 0x6c, 0x6f, 0x63, 0x6b, 0x49, 0x64, 0x78, 0x2e, 0x78, 0x20, 0x3a, 0x20, 0x25, 0x64, 0x2c
        /* <DEDUP_REMOVED lines=8> */
        /*0090*/ 	.byte	0x25, 0x64, 0x20, 0x0a, 0x00
.L_0:


//--------------------- .nv.shared.reserved.0     --------------------------
	.section	.nv.shared.reserved.0,"aw",@nobits
	.weak		__nv_reservedSMEM_offset_0_alias
	.size		__nv_reservedSMEM_offset_0_alias, 0, 64
	.other		__nv_reservedSMEM_offset_0_alias,@"STO_CUDA_RESERVED_SHARED STV_DEFAULT"
__nv_reservedSMEM_offset_0_alias:
	.zero		0
	.zero		64


//--------------------- .nv.constant0._Z13print_detailsv --------------------------
	.section	.nv.constant0._Z13print_detailsv,"a",@progbits
	.sectionflags	@""
	.align	4
.nv.constant0._Z13print_detailsv:
	.zero		896


//--------------------- SYMBOLS --------------------------

	.type		.nv.reservedSmem.offset0,@object
	.size		.nv.reservedSmem.offset0,0x4
	.type		vprintf,@function
